//
// Generated by NVIDIA NVVM Compiler
//
// Compiler Build ID: CL-36424714
// Cuda compilation tools, release 13.0, V13.0.88
// Based on NVVM 20.0.0
//

.version 9.0
.target sm_100
.address_size 64

	// .globl	_Z13PictureKernelPhii

.visible .entry _Z13PictureKernelPhii(
	.param .u64 .ptr .align 1 _Z13PictureKernelPhii_param_0,
	.param .u32 _Z13PictureKernelPhii_param_1,
	.param .u32 _Z13PictureKernelPhii_param_2
)
{
	.reg .pred 	%p<4>;
	.reg .b16 	%rs<4>;
	.reg .b32 	%r<19>;
	.reg .b64 	%rd<5>;

	ld.param.u64 	%rd1, [_Z13PictureKernelPhii_param_0];
	ld.param.u32 	%r4, [_Z13PictureKernelPhii_param_1];
	ld.param.u32 	%r3, [_Z13PictureKernelPhii_param_2];
	mov.u32 	%r5, %ctaid.y;
	mov.u32 	%r6, %ntid.y;
	mov.u32 	%r7, %tid.y;
	mad.lo.s32 	%r1, %r5, %r6, %r7;
	mov.u32 	%r8, %ctaid.x;
	mov.u32 	%r9, %ntid.x;
	mov.u32 	%r10, %tid.x;
	mad.lo.s32 	%r2, %r8, %r9, %r10;
	setp.ge.s32 	%p1, %r1, %r4;
	setp.ge.s32 	%p2, %r2, %r3;
	or.pred  	%p3, %p1, %p2;
	@%p3 bra 	$L__BB0_2;
	cvta.to.global.u64 	%rd2, %rd1;
	mad.lo.s32 	%r11, %r3, %r1, %r2;
	mul.lo.s32 	%r12, %r11, 3;
	cvt.s64.s32 	%rd3, %r12;
	add.s64 	%rd4, %rd2, %rd3;
	ld.global.u8 	%rs1, [%rd4+1];
	mul.wide.u16 	%r13, %rs1, 2;
	min.u32 	%r14, %r13, 255;
	st.global.u8 	[%rd4+1], %r14;
	ld.global.u8 	%rs2, [%rd4+2];
	mul.wide.u16 	%r15, %rs2, 2;
	min.u32 	%r16, %r15, 255;
	st.global.u8 	[%rd4+2], %r16;
	ld.global.u8 	%rs3, [%rd4+3];
	mul.wide.u16 	%r17, %rs3, 2;
	min.u32 	%r18, %r17, 255;
	st.global.u8 	[%rd4+3], %r18;
$L__BB0_2:
	ret;

}


// ===== COMPILED SASS (sm_100) =====

	.target	sm_100

	.elftype	@"ET_EXEC"


//--------------------- .note.nv.tkinfo           --------------------------
	.section	.note.nv.tkinfo,"",@"SHT_NOTE"
	.sectionflags	@"SHF_NOTE_NV_TKINFO"
	.tkinfo
        /*0018*/ 	.word	0x00000002
        /*0030*/ 	.string	""
        /*0030*/ 	.string	"ptxas"
        /*0030*/ 	.string	"Cuda compilation tools, release 13.0, V13.0.88"
        /*0030*/ 	.string	"Build cuda_13.0.r13.0/compiler.36424714_0"
        /*0030*/ 	.string	"-arch sm_100 -m 64 "



//--------------------- .note.nv.cuinfo           --------------------------
	.section	.note.nv.cuinfo,"",@"SHT_NOTE"
	.sectionflags	@"SHF_NOTE_NV_CUINFO"
        /*0018*/ 	.short	0x0002
        /*001a*/ 	.short	0x0064
        /*001c*/ 	.short	0x0082
	.zero		2


//--------------------- .nv.info                  --------------------------
	.section	.nv.info,"",@"SHT_CUDA_INFO"
	.align	4


	//----- nvinfo : EIATTR_REGCOUNT
	.align		4
        /*0000*/ 	.byte	0x04, 0x2f
        /*0002*/ 	.short	(.L_1 - .L_0)
	.align		4
.L_0:
        /*0004*/ 	.word	index@(_Z13PictureKernelPhii)
        /*0008*/ 	.word	0x0000000c


	//----- nvinfo : EIATTR_FRAME_SIZE
	.align		4
.L_1:
        /*000c*/ 	.byte	0x04, 0x11
        /*000e*/ 	.short	(.L_3 - .L_2)
	.align		4
.L_2:
        /*0010*/ 	.word	index@(_Z13PictureKernelPhii)
        /*0014*/ 	.word	0x00000000


	//----- nvinfo : EIATTR_MIN_STACK_SIZE
	.align		4
.L_3:
        /*0018*/ 	.byte	0x04, 0x12
        /*001a*/ 	.short	(.L_5 - .L_4)
	.align		4
.L_4:
        /*001c*/ 	.word	index@(_Z13PictureKernelPhii)
        /*0020*/ 	.word	0x00000000
.L_5:


//--------------------- .nv.compat                --------------------------
	.section	.nv.compat,"",@"SHT_CUDA_COMPAT_INFO"
	.align	4
        /*0000*/ 	.byte	0x02, 0x09, 0x00, 0x00, 0x02, 0x02, 0x01, 0x00, 0x02, 0x05, 0x05, 0x00, 0x03, 0x07, 0x01, 0x01
        /*0010*/ 	.byte	0x02, 0x03, 0x00, 0x00, 0x02, 0x06, 0x01, 0x00, 0x04, 0x0b, 0x08, 0x00, 0x09, 0x00, 0x00, 0x00
        /*0020*/ 	.byte	0x00, 0x00, 0x00, 0x00


//--------------------- .nv.info._Z13PictureKernelPhii --------------------------
	.section	.nv.info._Z13PictureKernelPhii,"",@"SHT_CUDA_INFO"
	.sectionflags	@""
	.align	4


	//----- nvinfo : EIATTR_CUDA_API_VERSION
	.align		4
        /*0000*/ 	.byte	0x04, 0x37
        /*0002*/ 	.short	(.L_7 - .L_6)
.L_6:
        /*0004*/ 	.word	0x00000082


	//----- nvinfo : EIATTR_KPARAM_INFO
	.align		4
.L_7:
        /*0008*/ 	.byte	0x04, 0x17
        /*000a*/ 	.short	(.L_9 - .L_8)
.L_8:
        /*000c*/ 	.word	0x00000000
        /*0010*/ 	.short	0x0002
        /*0012*/ 	.short	0x000c
        /*0014*/ 	.byte	0x00, 0xf0, 0x11, 0x00


	//----- nvinfo : EIATTR_KPARAM_INFO
	.align		4
.L_9:
        /*0018*/ 	.byte	0x04, 0x17
        /*001a*/ 	.short	(.L_11 - .L_10)
.L_10:
        /*001c*/ 	.word	0x00000000
        /*0020*/ 	.short	0x0001
        /*0022*/ 	.short	0x0008
        /*0024*/ 	.byte	0x00, 0xf0, 0x11, 0x00


	//----- nvinfo : EIATTR_KPARAM_INFO
	.align		4
.L_11:
        /*0028*/ 	.byte	0x04, 0x17
        /*002a*/ 	.short	(.L_13 - .L_12)
.L_12:
        /*002c*/ 	.word	0x00000000
        /*0030*/ 	.short	0x0000
        /*0032*/ 	.short	0x0000
        /*0034*/ 	.byte	0x00, 0xf5, 0x21, 0x00


	//----- nvinfo : EIATTR_SPARSE_MMA_MASK
	.align		4
.L_13:
        /*0038*/ 	.byte	0x03, 0x50
        /*003a*/ 	.short	0x0000


	//----- nvinfo : EIATTR_MAXREG_COUNT
	.align		4
        /*003c*/ 	.byte	0x03, 0x1b
        /*003e*/ 	.short	0x00ff


	//----- nvinfo : EIATTR_MERCURY_ISA_VERSION
	.align		4
        /*0040*/ 	.byte	0x03, 0x5f
        /*0042*/ 	.short	0x0101


	//----- nvinfo : EIATTR_VRC_CTA_INIT_COUNT
	.align		4
        /*0044*/ 	.byte	0x02, 0x4a
	.zero		1
	.zero		1


	//----- nvinfo : EIATTR_EXIT_INSTR_OFFSETS
	.align		4
        /*0048*/ 	.byte	0x04, 0x1c
        /*004a*/ 	.short	(.L_15 - .L_14)


	//   ....[0]....
.L_14:
        /*004c*/ 	.word	0x000000c0


	//   ....[1]....
        /*0050*/ 	.word	0x000001f0


	//----- nvinfo : EIATTR_CBANK_PARAM_SIZE
	.align		4
.L_15:
        /*0054*/ 	.byte	0x03, 0x19
        /*0056*/ 	.short	0x0010


	//----- nvinfo : EIATTR_PARAM_CBANK
	.align		4
        /*0058*/ 	.byte	0x04, 0x0a
        /*005a*/ 	.short	(.L_17 - .L_16)
	.align		4
.L_16:
        /*005c*/ 	.word	index@(.nv.constant0._Z13PictureKernelPhii)
        /*0060*/ 	.short	0x0380
        /*0062*/ 	.short	0x0010


	//----- nvinfo : EIATTR_SW_WAR
	.align		4
.L_17:
        /*0064*/ 	.byte	0x04, 0x36
        /*0066*/ 	.short	(.L_19 - .L_18)
.L_18:
        /*0068*/ 	.word	0x00000008
.L_19:


//--------------------- .nv.callgraph             --------------------------
	.section	.nv.callgraph,"",@"SHT_CUDA_CALLGRAPH"
	.align	4
	.sectionentsize	8
	.align		4
        /*0000*/ 	.word	0x00000000
	.align		4
        /*0004*/ 	.word	0xffffffff
	.align		4
        /*0008*/ 	.word	0x00000000
	.align		4
        /*000c*/ 	.word	0xfffffffe
	.align		4
        /*0010*/ 	.word	0x00000000
	.align		4
        /*0014*/ 	.word	0xfffffffd
	.align		4
        /*0018*/ 	.word	0x00000000
	.align		4
        /*001c*/ 	.word	0xfffffffc


//--------------------- .text._Z13PictureKernelPhii --------------------------
	.section	.text._Z13PictureKernelPhii,"ax",@progbits
	.align	128
        .global         _Z13PictureKernelPhii
        .type           _Z13PictureKernelPhii,@function
        .size           _Z13PictureKernelPhii,(.L_x_1 - _Z13PictureKernelPhii)
        .other          _Z13PictureKernelPhii,@"STO_CUDA_ENTRY STV_DEFAULT"
_Z13PictureKernelPhii:
.text._Z13PictureKernelPhii:
[----:B------:R-:W-:Y:S01]  /*0000*/  LDC R1, c[0x0][0x37c] ;  /* 0x0000df00ff017b82 */ /* 0x000fe20000000800 */
[----:B------:R-:W0:Y:S07]  /*0010*/  S2R R2, SR_TID.X ;  /* 0x0000000000027919 */ /* 0x000e2e0000002100 */
[----:B------:R-:W1:Y:S01]  /*0020*/  LDC R0, c[0x0][0x364] ;  /* 0x0000d900ff007b82 */ /* 0x000e620000000800 */
[----:B------:R-:W2:Y:S01]  /*0030*/  LDCU.64 UR6, c[0x0][0x388] ;  /* 0x00007100ff0677ac */ /* 0x000ea20008000a00 */
[----:B------:R-:W1:Y:S06]  /*0040*/  S2R R5, SR_TID.Y ;  /* 0x0000000000057919 */ /* 0x000e6c0000002200 */
[----:B------:R-:W0:Y:S08]  /*0050*/  S2UR UR5, SR_CTAID.X ;  /* 0x00000000000579c3 */ /* 0x000e300000002500 */
[----:B------:R-:W0:Y:S08]  /*0060*/  LDC R3, c[0x0][0x360] ;  /* 0x0000d800ff037b82 */ /* 0x000e300000000800 */
[----:B------:R-:W1:Y:S01]  /*0070*/  S2UR UR4, SR_CTAID.Y ;  /* 0x00000000000479c3 */ /* 0x000e620000002600 */
[----:B0-----:R-:W-:-:S05]  /*0080*/  IMAD R3, R3, UR5, R2 ;  /* 0x0000000503037c24 */ /* 0x001fca000f8e0202 */
[----:B--2---:R-:W-:Y:S01]  /*0090*/  ISETP.GE.AND P0, PT, R3, UR7, PT ;  /* 0x0000000703007c0c */ /* 0x004fe2000bf06270 */
[----:B-1----:R-:W-:-:S05]  /*00a0*/  IMAD R0, R0, UR4, R5 ;  /* 0x0000000400007c24 */ /* 0x002fca000f8e0205 */
[----:B------:R-:W-:-:S13]  /*00b0*/  ISETP.GE.OR P0, PT, R0, UR6, P0 ;  /* 0x0000000600007c0c */ /* 0x000fda0008706670 */
[----:B------:R-:W-:Y:S05]  /*00c0*/  @P0 EXIT ;  /* 0x000000000000094d */ /* 0x000fea0003800000 */
[----:B------:R-:W0:Y:S01]  /*00d0*/  LDCU.64 UR8, c[0x0][0x380] ;  /* 0x00007000ff0877ac */ /* 0x000e220008000a00 */
[----:B------:R-:W-:Y:S01]  /*00e0*/  IMAD R0, R0, UR7, R3 ;  /* 0x0000000700007c24 */ /* 0x000fe2000f8e0203 */
[----:B------:R-:W1:Y:S03]  /*00f0*/  LDCU.64 UR4, c[0x0][0x358] ;  /* 0x00006b00ff0477ac */ /* 0x000e660008000a00 */
[----:B------:R-:W-:-:S05]  /*0100*/  IMAD R0, R0, 0x3, RZ ;  /* 0x0000000300007824 */ /* 0x000fca00078e02ff */
[----:B0-----:R-:W-:-:S04]  /*0110*/  IADD3 R2, P0, PT, R0, UR8, RZ ;  /* 0x0000000800027c10 */ /* 0x001fc8000ff1e0ff */
[----:B------:R-:W-:-:S05]  /*0120*/  LEA.HI.X.SX32 R3, R0, UR9, 0x1, P0 ;  /* 0x0000000900037c11 */ /* 0x000fca00080f0eff */
[----:B-1----:R-:W2:Y:S04]  /*0130*/  LDG.E.U8 R0, desc[UR4][R2.64+0x1] ;  /* 0x0000010402007981 */ /* 0x002ea8000c1e1100 */
[----:B------:R-:W3:Y:S04]  /*0140*/  LDG.E.U8 R4, desc[UR4][R2.64+0x2] ;  /* 0x0000020402047981 */ /* 0x000ee8000c1e1100 */
[----:B------:R-:W4:Y:S01]  /*0150*/  LDG.E.U8 R5, desc[UR4][R2.64+0x3] ;  /* 0x0000030402057981 */ /* 0x000f22000c1e1100 */
[----:B--2---:R-:W-:Y:S02]  /*0160*/  IMAD.SHL.U32 R0, R0, 0x2, RZ ;  /* 0x0000000200007824 */ /* 0x004fe400078e00ff */
[----:B---3--:R-:W-:-:S02]  /*0170*/  IMAD.SHL.U32 R4, R4, 0x2, RZ ;  /* 0x0000000204047824 */ /* 0x008fc400078e00ff */
[----:B----4-:R-:W-:Y:S01]  /*0180*/  IMAD.SHL.U32 R6, R5, 0x2, RZ ;  /* 0x0000000205067824 */ /* 0x010fe200078e00ff */
[----:B------:R-:W-:Y:S02]  /*0190*/  VIMNMX.U32 R5, PT, PT, R0, 0xff, PT ;  /* 0x000000ff00057848 */ /* 0x000fe40003fe0000 */
[----:B------:R-:W-:Y:S02]  /*01a0*/  VIMNMX.U32 R7, PT, PT, R4, 0xff, PT ;  /* 0x000000ff04077848 */ /* 0x000fe40003fe0000 */
[----:B------:R-:W-:Y:S01]  /*01b0*/  VIMNMX.U32 R9, PT, PT, R6, 0xff, PT ;  /* 0x000000ff06097848 */ /* 0x000fe20003fe0000 */
[----:B------:R-:W-:Y:S04]  /*01c0*/  STG.E.U8 desc[UR4][R2.64+0x1], R5 ;  /* 0x0000010502007986 */ /* 0x000fe8000c101104 */
[----:B------:R-:W-:Y:S04]  /*01d0*/  STG.E.U8 desc[UR4][R2.64+0x2], R7 ;  /* 0x0000020702007986 */ /* 0x000fe8000c101104 */
[----:B------:R-:W-:Y:S01]  /*01e0*/  STG.E.U8 desc[UR4][R2.64+0x3], R9 ;  /* 0x0000030902007986 */ /* 0x000fe2000c101104 */
[----:B------:R-:W-:Y:S05]  /*01f0*/  EXIT ;  /* 0x000000000000794d */ /* 0x000fea0003800000 */
.L_x_0:
[----:B------:R-:W-:-:S00]  /*0200*/  BRA `(.L_x_0) ;  /* 0xfffffffc00fc7947 */ /* 0x000fc0000383ffff */
[----:B------:R-:W-:-:S00]  /*0210*/  NOP ;  /* 0x0000000000007918 */ /* 0x000fc00000000000 */
        /* <DEDUP_REMOVED lines=14> */
.L_x_1:


//--------------------- .nv.shared.reserved.0     --------------------------
	.section	.nv.shared.reserved.0,"aw",@nobits
	.weak		__nv_reservedSMEM_offset_0_alias
	.size		__nv_reservedSMEM_offset_0_alias, 0, 64
	.other		__nv_reservedSMEM_offset_0_alias,@"STO_CUDA_RESERVED_SHARED STV_DEFAULT"
__nv_reservedSMEM_offset_0_alias:
	.zero		0
	.zero		64


//--------------------- .nv.constant0._Z13PictureKernelPhii --------------------------
	.section	.nv.constant0._Z13PictureKernelPhii,"a",@progbits
	.sectionflags	@""
	.align	4
.nv.constant0._Z13PictureKernelPhii:
	.zero		912


//--------------------- SYMBOLS --------------------------

	.type		.nv.reservedSmem.offset0,@object
	.size		.nv.reservedSmem.offset0,0x4
